//
// Generated by NVIDIA NVVM Compiler
//
// Compiler Build ID: CL-36424714
// Cuda compilation tools, release 13.0, V13.0.88
// Based on NVVM 20.0.0
//

.version 9.0
.target sm_100
.address_size 64

	// .globl	_Z11checkPrimesPii

.visible .entry _Z11checkPrimesPii(
	.param .u64 .ptr .align 1 _Z11checkPrimesPii_param_0,
	.param .u32 _Z11checkPrimesPii_param_1
)
{
	.reg .pred 	%p<6>;
	.reg .b32 	%r<13>;
	.reg .b32 	%f<3>;
	.reg .b64 	%rd<21>;

	ld.param.u64 	%rd9, [_Z11checkPrimesPii_param_0];
	ld.param.s32 	%rd10, [_Z11checkPrimesPii_param_1];
	mov.u32 	%r2, %ctaid.x;
	mov.u32 	%r3, %ntid.x;
	mov.u32 	%r4, %tid.x;
	mad.lo.s32 	%r5, %r2, %r3, %r4;
	cvt.u64.u32 	%rd1, %r5;
	setp.ge.u64 	%p1, %rd1, %rd10;
	@%p1 bra 	$L__BB0_9;
	shl.b64 	%rd11, %rd1, 1;
	or.b64  	%rd2, %rd11, 1;
	cvt.rn.f32.u64 	%f1, %rd2;
	sqrt.rn.f32 	%f2, %f1;
	cvt.rzi.u64.f32 	%rd12, %f2;
	add.s64 	%rd3, %rd12, 1;
	setp.lt.u64 	%p2, %rd3, 4;
	mov.b32 	%r6, 1;
	mov.u32 	%r12, %r6;
	@%p2 bra 	$L__BB0_8;
	mov.b64 	%rd19, 3;
	cvt.u32.u64 	%r8, %rd2;
	bra.uni 	$L__BB0_4;
$L__BB0_3:
	add.s64 	%rd19, %rd19, 2;
	setp.ge.u64 	%p5, %rd19, %rd3;
	mov.u32 	%r12, %r6;
	@%p5 bra 	$L__BB0_8;
$L__BB0_4:
	or.b64  	%rd14, %rd2, %rd19;
	and.b64  	%rd15, %rd14, -4294967296;
	setp.ne.s64 	%p3, %rd15, 0;
	@%p3 bra 	$L__BB0_6;
	cvt.u32.u64 	%r7, %rd19;
	rem.u32 	%r9, %r8, %r7;
	cvt.u64.u32 	%rd20, %r9;
	bra.uni 	$L__BB0_7;
$L__BB0_6:
	rem.u64 	%rd20, %rd2, %rd19;
$L__BB0_7:
	setp.ne.s64 	%p4, %rd20, 0;
	mov.b32 	%r12, 0;
	@%p4 bra 	$L__BB0_3;
$L__BB0_8:
	cvta.to.global.u64 	%rd16, %rd9;
	shl.b64 	%rd17, %rd1, 2;
	add.s64 	%rd18, %rd16, %rd17;
	st.global.u32 	[%rd18], %r12;
$L__BB0_9:
	ret;

}


// ===== COMPILED SASS (sm_100) =====

	.target	sm_100

	.elftype	@"ET_EXEC"


//--------------------- .note.nv.tkinfo           --------------------------
	.section	.note.nv.tkinfo,"",@"SHT_NOTE"
	.sectionflags	@"SHF_NOTE_NV_TKINFO"
	.tkinfo
        /*0018*/ 	.word	0x00000002
        /*0030*/ 	.string	""
        /*0030*/ 	.string	"ptxas"
        /*0030*/ 	.string	"Cuda compilation tools, release 13.0, V13.0.88"
        /*0030*/ 	.string	"Build cuda_13.0.r13.0/compiler.36424714_0"
        /*0030*/ 	.string	"-arch sm_100 -m 64 "



//--------------------- .note.nv.cuinfo           --------------------------
	.section	.note.nv.cuinfo,"",@"SHT_NOTE"
	.sectionflags	@"SHF_NOTE_NV_CUINFO"
        /*0018*/ 	.short	0x0002
        /*001a*/ 	.short	0x0064
        /*001c*/ 	.short	0x0082
	.zero		2


//--------------------- .nv.info                  --------------------------
	.section	.nv.info,"",@"SHT_CUDA_INFO"
	.align	4


	//----- nvinfo : EIATTR_REGCOUNT
	.align		4
        /*0000*/ 	.byte	0x04, 0x2f
        /*0002*/ 	.short	(.L_1 - .L_0)
	.align		4
.L_0:
        /*0004*/ 	.word	index@(_Z11checkPrimesPii)
        /*0008*/ 	.word	0x00000016


	//----- nvinfo : EIATTR_FRAME_SIZE
	.align		4
.L_1:
        /*000c*/ 	.byte	0x04, 0x11
        /*000e*/ 	.short	(.L_3 - .L_2)
	.align		4
.L_2:
        /*0010*/ 	.word	index@($__internal_1_$__cuda_sm20_sqrt_rn_f32_slowpath)
        /*0014*/ 	.word	0x00000000


	//----- nvinfo : EIATTR_FRAME_SIZE
	.align		4
.L_3:
        /*0018*/ 	.byte	0x04, 0x11
        /*001a*/ 	.short	(.L_5 - .L_4)
	.align		4
.L_4:
        /*001c*/ 	.word	index@($__internal_0_$__cuda_sm20_rem_u64)
        /*0020*/ 	.word	0x00000000


	//----- nvinfo : EIATTR_FRAME_SIZE
	.align		4
.L_5:
        /*0024*/ 	.byte	0x04, 0x11
        /*0026*/ 	.short	(.L_7 - .L_6)
	.align		4
.L_6:
        /*0028*/ 	.word	index@(_Z11checkPrimesPii)
        /*002c*/ 	.word	0x00000000


	//----- nvinfo : EIATTR_MIN_STACK_SIZE
	.align		4
.L_7:
        /*0030*/ 	.byte	0x04, 0x12
        /*0032*/ 	.short	(.L_9 - .L_8)
	.align		4
.L_8:
        /*0034*/ 	.word	index@(_Z11checkPrimesPii)
        /*0038*/ 	.word	0x00000000
.L_9:


//--------------------- .nv.compat                --------------------------
	.section	.nv.compat,"",@"SHT_CUDA_COMPAT_INFO"
	.align	4
        /*0000*/ 	.byte	0x02, 0x09, 0x00, 0x00, 0x02, 0x02, 0x01, 0x00, 0x02, 0x05, 0x05, 0x00, 0x03, 0x07, 0x01, 0x01
        /*0010*/ 	.byte	0x02, 0x03, 0x00, 0x00, 0x02, 0x06, 0x01, 0x00, 0x04, 0x0b, 0x08, 0x00, 0x01, 0x00, 0x00, 0x00
        /*0020*/ 	.byte	0x00, 0x00, 0x00, 0x00


//--------------------- .nv.info._Z11checkPrimesPii --------------------------
	.section	.nv.info._Z11checkPrimesPii,"",@"SHT_CUDA_INFO"
	.sectionflags	@""
	.align	4


	//----- nvinfo : EIATTR_CUDA_API_VERSION
	.align		4
        /*0000*/ 	.byte	0x04, 0x37
        /*0002*/ 	.short	(.L_11 - .L_10)
.L_10:
        /*0004*/ 	.word	0x00000082


	//----- nvinfo : EIATTR_KPARAM_INFO
	.align		4
.L_11:
        /*0008*/ 	.byte	0x04, 0x17
        /*000a*/ 	.short	(.L_13 - .L_12)
.L_12:
        /*000c*/ 	.word	0x00000000
        /*0010*/ 	.short	0x0001
        /*0012*/ 	.short	0x0008
        /*0014*/ 	.byte	0x00, 0xf0, 0x11, 0x00


	//----- nvinfo : EIATTR_KPARAM_INFO
	.align		4
.L_13:
        /*0018*/ 	.byte	0x04, 0x17
        /*001a*/ 	.short	(.L_15 - .L_14)
.L_14:
        /*001c*/ 	.word	0x00000000
        /*0020*/ 	.short	0x0000
        /*0022*/ 	.short	0x0000
        /*0024*/ 	.byte	0x00, 0xf5, 0x21, 0x00


	//----- nvinfo : EIATTR_SPARSE_MMA_MASK
	.align		4
.L_15:
        /*0028*/ 	.byte	0x03, 0x50
        /*002a*/ 	.short	0x0000


	//----- nvinfo : EIATTR_MAXREG_COUNT
	.align		4
        /*002c*/ 	.byte	0x03, 0x1b
        /*002e*/ 	.short	0x00ff


	//----- nvinfo : EIATTR_MERCURY_ISA_VERSION
	.align		4
        /*0030*/ 	.byte	0x03, 0x5f
        /*0032*/ 	.short	0x0101


	//----- nvinfo : EIATTR_VRC_CTA_INIT_COUNT
	.align		4
        /*0034*/ 	.byte	0x02, 0x4a
	.zero		1
	.zero		1


	//----- nvinfo : EIATTR_EXIT_INSTR_OFFSETS
	.align		4
        /*0038*/ 	.byte	0x04, 0x1c
        /*003a*/ 	.short	(.L_17 - .L_16)


	//   ....[0]....
.L_16:
        /*003c*/ 	.word	0x00000090


	//   ....[1]....
        /*0040*/ 	.word	0x00000530


	//----- nvinfo : EIATTR_CRS_STACK_SIZE
	.align		4
.L_17:
        /*0044*/ 	.byte	0x04, 0x1e
        /*0046*/ 	.short	(.L_19 - .L_18)
.L_18:
        /*0048*/ 	.word	0x00000000


	//----- nvinfo : EIATTR_CBANK_PARAM_SIZE
	.align		4
.L_19:
        /*004c*/ 	.byte	0x03, 0x19
        /*004e*/ 	.short	0x000c


	//----- nvinfo : EIATTR_PARAM_CBANK
	.align		4
        /*0050*/ 	.byte	0x04, 0x0a
        /*0052*/ 	.short	(.L_21 - .L_20)
	.align		4
.L_20:
        /*0054*/ 	.word	index@(.nv.constant0._Z11checkPrimesPii)
        /*0058*/ 	.short	0x0380
        /*005a*/ 	.short	0x000c


	//----- nvinfo : EIATTR_SW_WAR
	.align		4
.L_21:
        /*005c*/ 	.byte	0x04, 0x36
        /*005e*/ 	.short	(.L_23 - .L_22)
.L_22:
        /*0060*/ 	.word	0x00000008
.L_23:


//--------------------- .nv.callgraph             --------------------------
	.section	.nv.callgraph,"",@"SHT_CUDA_CALLGRAPH"
	.align	4
	.sectionentsize	8
	.align		4
        /*0000*/ 	.word	0x00000000
	.align		4
        /*0004*/ 	.word	0xffffffff
	.align		4
        /*0008*/ 	.word	0x00000000
	.align		4
        /*000c*/ 	.word	0xfffffffe
	.align		4
        /*0010*/ 	.word	0x00000000
	.align		4
        /*0014*/ 	.word	0xfffffffd
	.align		4
        /*0018*/ 	.word	0x00000000
	.align		4
        /*001c*/ 	.word	0xfffffffc


//--------------------- .text._Z11checkPrimesPii  --------------------------
	.section	.text._Z11checkPrimesPii,"ax",@progbits
	.align	128
        .global         _Z11checkPrimesPii
        .type           _Z11checkPrimesPii,@function
        .size           _Z11checkPrimesPii,(.L_x_13 - _Z11checkPrimesPii)
        .other          _Z11checkPrimesPii,@"STO_CUDA_ENTRY STV_DEFAULT"
_Z11checkPrimesPii:
.text._Z11checkPrimesPii:
[----:B------:R-:W-:Y:S01]  /*0000*/  LDC R1, c[0x0][0x37c] ;  /* 0x0000df00ff017b82 */ /* 0x000fe20000000800 */
[----:B------:R-:W0:Y:S07]  /*0010*/  S2R R3, SR_TID.X ;  /* 0x0000000000037919 */ /* 0x000e2e0000002100 */
[----:B------:R-:W0:Y:S01]  /*0020*/  S2UR UR4, SR_CTAID.X ;  /* 0x00000000000479c3 */ /* 0x000e220000002500 */
[----:B------:R-:W1:Y:S07]  /*0030*/  LDCU UR5, c[0x0][0x388] ;  /* 0x00007100ff0577ac */ /* 0x000e6e0008000800 */
[----:B------:R-:W0:Y:S02]  /*0040*/  LDC R4, c[0x0][0x360] ;  /* 0x0000d800ff047b82 */ /* 0x000e240000000800 */
[----:B0-----:R-:W-:Y:S01]  /*0050*/  IMAD R4, R4, UR4, R3 ;  /* 0x0000000404047c24 */ /* 0x001fe2000f8e0203 */
[----:B-1----:R-:W-:-:S04]  /*0060*/  USHF.R.S32.HI UR4, URZ, 0x1f, UR5 ;  /* 0x0000001fff047899 */ /* 0x002fc80008011405 */
[----:B------:R-:W-:-:S04]  /*0070*/  ISETP.GE.U32.AND P0, PT, R4, UR5, PT ;  /* 0x0000000504007c0c */ /* 0x000fc8000bf06070 */
[----:B------:R-:W-:-:S13]  /*0080*/  ISETP.GE.U32.AND.EX P0, PT, RZ, UR4, PT, P0 ;  /* 0x00000004ff007c0c */ /* 0x000fda000bf06100 */
[----:B------:R-:W-:Y:S05]  /*0090*/  @P0 EXIT ;  /* 0x000000000000094d */ /* 0x000fea0003800000 */
[----:B------:R-:W-:Y:S01]  /*00a0*/  IMAD.SHL.U32 R0, R4, 0x2, RZ ;  /* 0x0000000204007824 */ /* 0x000fe200078e00ff */
[----:B------:R-:W-:Y:S01]  /*00b0*/  SHF.R.U32.HI R3, RZ, 0x1f, R4 ;  /* 0x0000001fff037819 */ /* 0x000fe20000011604 */
[----:B------:R-:W-:Y:S03]  /*00c0*/  BSSY.RECONVERGENT B0, `(.L_x_0) ;  /* 0x0000011000007945 */ /* 0x000fe60003800200 */
[----:B------:R-:W-:-:S04]  /*00d0*/  LOP3.LUT R2, R0, 0x1, RZ, 0xfc, !PT ;  /* 0x0000000100027812 */ /* 0x000fc800078efcff */
[----:B------:R-:W0:Y:S02]  /*00e0*/  I2F.U64 R0, R2 ;  /* 0x0000000200007312 */ /* 0x000e240000301000 */
[----:B0-----:R-:W-:-:S06]  /*00f0*/  VIADD R6, R0, 0xf3000000 ;  /* 0xf300000000067836 */ /* 0x001fcc0000000000 */
[----:B------:R0:W1:Y:S01]  /*0100*/  MUFU.RSQ R5, R0 ;  /* 0x0000000000057308 */ /* 0x0000620000001400 */
[----:B------:R-:W-:-:S13]  /*0110*/  ISETP.GT.U32.AND P0, PT, R6, 0x727fffff, PT ;  /* 0x727fffff0600780c */ /* 0x000fda0003f04070 */
[----:B0-----:R-:W-:Y:S05]  /*0120*/  @!P0 BRA `(.L_x_1) ;  /* 0x0000000000188947 */ /* 0x001fea0003800000 */
[----:B------:R-:W-:Y:S01]  /*0130*/  BSSY.RECONVERGENT B1, `(.L_x_2) ;  /* 0x0000003000017945 */ /* 0x000fe20003800200 */
[----:B------:R-:W-:-:S07]  /*0140*/  MOV R10, 0x160 ;  /* 0x00000160000a7802 */ /* 0x000fce0000000f00 */
[----:B-1----:R-:W-:Y:S05]  /*0150*/  CALL.REL.NOINC `($__internal_1_$__cuda_sm20_sqrt_rn_f32_slowpath) ;  /* 0x0000000800007944 */ /* 0x002fea0003c00000 */
[----:B------:R-:W-:Y:S05]  /*0160*/  BSYNC.RECONVERGENT B1 ;  /* 0x0000000000017941 */ /* 0x000fea0003800200 */
.L_x_2:
[----:B------:R-:W-:Y:S01]  /*0170*/  MOV R6, R5 ;  /* 0x0000000500067202 */ /* 0x000fe20000000f00 */
[----:B------:R-:W-:Y:S06]  /*0180*/  BRA `(.L_x_3) ;  /* 0x0000000000107947 */ /* 0x000fec0003800000 */
.L_x_1:
[----:B-1----:R-:W-:Y:S01]  /*0190*/  FMUL.FTZ R7, R0, R5 ;  /* 0x0000000500077220 */ /* 0x002fe20000410000 */
[----:B------:R-:W-:-:S03]  /*01a0*/  FMUL.FTZ R5, R5, 0.5 ;  /* 0x3f00000005057820 */ /* 0x000fc60000410000 */
[----:B------:R-:W-:-:S04]  /*01b0*/  FFMA R0, -R7, R7, R0 ;  /* 0x0000000707007223 */ /* 0x000fc80000000100 */
[----:B------:R-:W-:-:S07]  /*01c0*/  FFMA R6, R0, R5, R7 ;  /* 0x0000000500067223 */ /* 0x000fce0000000007 */
.L_x_3:
[----:B------:R-:W-:Y:S05]  /*01d0*/  BSYNC.RECONVERGENT B0 ;  /* 0x0000000000007941 */ /* 0x000fea0003800200 */
.L_x_0:
[----:B------:R-:W0:Y:S01]  /*01e0*/  F2I.U64.TRUNC R6, R6 ;  /* 0x0000000600067311 */ /* 0x000e22000020d800 */
[----:B------:R-:W1:Y:S01]  /*01f0*/  LDCU.64 UR4, c[0x0][0x358] ;  /* 0x00006b00ff0477ac */ /* 0x000e620008000a00 */
[----:B------:R-:W-:Y:S01]  /*0200*/  BSSY.RECONVERGENT B0, `(.L_x_4) ;  /* 0x000002e000007945 */ /* 0x000fe20003800200 */
[----:B------:R-:W-:Y:S01]  /*0210*/  IMAD.MOV.U32 R9, RZ, RZ, 0x1 ;  /* 0x00000001ff097424 */ /* 0x000fe200078e00ff */
[----:B0-----:R-:W-:-:S05]  /*0220*/  IADD3 R0, P0, PT, R6, 0x1, RZ ;  /* 0x0000000106007810 */ /* 0x001fca0007f1e0ff */
[----:B------:R-:W-:Y:S01]  /*0230*/  IMAD.X R5, RZ, RZ, R7, P0 ;  /* 0x000000ffff057224 */ /* 0x000fe200000e0607 */
[----:B------:R-:W-:-:S04]  /*0240*/  ISETP.GE.U32.AND P0, PT, R0, 0x4, PT ;  /* 0x000000040000780c */ /* 0x000fc80003f06070 */
[----:B------:R-:W-:-:S13]  /*0250*/  ISETP.GE.U32.AND.EX P0, PT, R5, RZ, PT, P0 ;  /* 0x000000ff0500720c */ /* 0x000fda0003f06100 */
[----:B-1----:R-:W-:Y:S05]  /*0260*/  @!P0 BRA `(.L_x_5) ;  /* 0x00000000009c8947 */ /* 0x002fea0003800000 */
[----:B------:R-:W-:Y:S02]  /*0270*/  HFMA2 R7, -RZ, RZ, 0, 1.78813934326171875e-07 ;  /* 0x00000003ff077431 */ /* 0x000fe400000001ff */
[----:B------:R-:W-:-:S07]  /*0280*/  IMAD.MOV.U32 R8, RZ, RZ, RZ ;  /* 0x000000ffff087224 */ /* 0x000fce00078e00ff */
.L_x_9:
[----:B------:R-:W-:Y:S01]  /*0290*/  LOP3.LUT R6, R3, R8, RZ, 0xfc, !PT ;  /* 0x0000000803067212 */ /* 0x000fe200078efcff */
[----:B------:R-:W-:Y:S03]  /*02a0*/  BSSY.RECONVERGENT B1, `(.L_x_6) ;  /* 0x000001b000017945 */ /* 0x000fe60003800200 */
[----:B------:R-:W-:-:S13]  /*02b0*/  ISETP.NE.U32.AND P0, PT, R6, RZ, PT ;  /* 0x000000ff0600720c */ /* 0x000fda0003f05070 */
[----:B------:R-:W-:Y:S05]  /*02c0*/  @P0 BRA `(.L_x_7) ;  /* 0x0000000000500947 */ /* 0x000fea0003800000 */
[----:B------:R-:W0:Y:S01]  /*02d0*/  I2F.U32.RP R6, R7 ;  /* 0x0000000700067306 */ /* 0x000e220000209000 */
[----:B------:R-:W-:-:S07]  /*02e0*/  ISETP.NE.U32.AND P1, PT, R7, RZ, PT ;  /* 0x000000ff0700720c */ /* 0x000fce0003f25070 */
[----:B0-----:R-:W0:Y:S02]  /*02f0*/  MUFU.RCP R6, R6 ;  /* 0x0000000600067308 */ /* 0x001e240000001000 */
[----:B0-----:R-:W-:-:S06]  /*0300*/  VIADD R10, R6, 0xffffffe ;  /* 0x0ffffffe060a7836 */ /* 0x001fcc0000000000 */
[----:B------:R0:W1:Y:S02]  /*0310*/  F2I.FTZ.U32.TRUNC.NTZ R11, R10 ;  /* 0x0000000a000b7305 */ /* 0x000064000021f000 */
[----:B0-----:R-:W-:Y:S01]  /*0320*/  IMAD.MOV.U32 R10, RZ, RZ, RZ ;  /* 0x000000ffff0a7224 */ /* 0x001fe200078e00ff */
[----:B-1----:R-:W-:-:S05]  /*0330*/  IADD3 R12, PT, PT, RZ, -R11, RZ ;  /* 0x8000000bff0c7210 */ /* 0x002fca0007ffe0ff */
[----:B------:R-:W-:-:S04]  /*0340*/  IMAD R9, R12, R7, RZ ;  /* 0x000000070c097224 */ /* 0x000fc800078e02ff */
[----:B------:R-:W-:-:S06]  /*0350*/  IMAD.HI.U32 R11, R11, R9, R10 ;  /* 0x000000090b0b7227 */ /* 0x000fcc00078e000a */
[----:B------:R-:W-:-:S04]  /*0360*/  IMAD.HI.U32 R11, R11, R2, RZ ;  /* 0x000000020b0b7227 */ /* 0x000fc800078e00ff */
[----:B------:R-:W-:-:S04]  /*0370*/  IMAD.MOV R11, RZ, RZ, -R11 ;  /* 0x000000ffff0b7224 */ /* 0x000fc800078e0a0b */
[----:B------:R-:W-:-:S05]  /*0380*/  IMAD R12, R7, R11, R2 ;  /* 0x0000000b070c7224 */ /* 0x000fca00078e0202 */
[----:B------:R-:W-:-:S13]  /*0390*/  ISETP.GE.U32.AND P0, PT, R12, R7, PT ;  /* 0x000000070c00720c */ /* 0x000fda0003f06070 */
[----:B------:R-:W-:-:S04]  /*03a0*/  @P0 IADD3 R12, PT, PT, R12, -R7, RZ ;  /* 0x800000070c0c0210 */ /* 0x000fc80007ffe0ff */
[----:B------:R-:W-:-:S13]  /*03b0*/  ISETP.GE.U32.AND P0, PT, R12, R7, PT ;  /* 0x000000070c00720c */ /* 0x000fda0003f06070 */
[----:B------:R-:W-:Y:S01]  /*03c0*/  @P0 IMAD.IADD R12, R12, 0x1, -R7 ;  /* 0x000000010c0c0824 */ /* 0x000fe200078e0a07 */
[----:B------:R-:W-:-:S04]  /*03d0*/  @!P1 LOP3.LUT R12, RZ, R7, RZ, 0x33, !PT ;  /* 0x00000007ff0c9212 */ /* 0x000fc800078e33ff */
[----:B------:R-:W-:-:S04]  /*03e0*/  ISETP.NE.U32.AND P0, PT, R12, RZ, PT ;  /* 0x000000ff0c00720c */ /* 0x000fc80003f05070 */
[----:B------:R-:W-:Y:S01]  /*03f0*/  ISETP.NE.AND.EX P0, PT, RZ, RZ, PT, P0 ;  /* 0x000000ffff00720c */ /* 0x000fe20003f05300 */
[----:B------:R-:W-:-:S12]  /*0400*/  BRA `(.L_x_8) ;  /* 0x0000000000107947 */ /* 0x000fd80003800000 */
.L_x_7:
[----:B------:R-:W-:-:S07]  /*0410*/  MOV R6, 0x430 ;  /* 0x0000043000067802 */ /* 0x000fce0000000f00 */
[----:B------:R-:W-:Y:S05]  /*0420*/  CALL.REL.NOINC `($__internal_0_$__cuda_sm20_rem_u64) ;  /* 0x0000000000447944 */ /* 0x000fea0003c00000 */
[----:B------:R-:W-:-:S04]  /*0430*/  ISETP.NE.U32.AND P0, PT, R9, RZ, PT ;  /* 0x000000ff0900720c */ /* 0x000fc80003f05070 */
[----:B------:R-:W-:-:S13]  /*0440*/  ISETP.NE.AND.EX P0, PT, R12, RZ, PT, P0 ;  /* 0x000000ff0c00720c */ /* 0x000fda0003f05300 */
.L_x_8:
[----:B------:R-:W-:Y:S05]  /*0450*/  BSYNC.RECONVERGENT B1 ;  /* 0x0000000000017941 */ /* 0x000fea0003800200 */
.L_x_6:
[----:B------:R-:W-:Y:S01]  /*0460*/  IMAD.MOV.U32 R9, RZ, RZ, RZ ;  /* 0x000000ffff097224 */ /* 0x000fe200078e00ff */
[----:B------:R-:W-:Y:S06]  /*0470*/  @!P0 BRA `(.L_x_5) ;  /* 0x0000000000188947 */ /* 0x000fec0003800000 */
[----:B------:R-:W-:-:S04]  /*0480*/  IADD3 R7, P0, PT, R7, 0x2, RZ ;  /* 0x0000000207077810 */ /* 0x000fc80007f1e0ff */
[----:B------:R-:W-:Y:S02]  /*0490*/  IADD3.X R8, PT, PT, RZ, R8, RZ, P0, !PT ;  /* 0x00000008ff087210 */ /* 0x000fe400007fe4ff */
[----:B------:R-:W-:-:S04]  /*04a0*/  ISETP.GE.U32.AND P0, PT, R7, R0, PT ;  /* 0x000000000700720c */ /* 0x000fc80003f06070 */
[----:B------:R-:W-:-:S13]  /*04b0*/  ISETP.GE.U32.AND.EX P0, PT, R8, R5, PT, P0 ;  /* 0x000000050800720c */ /* 0x000fda0003f06100 */
[----:B------:R-:W-:Y:S05]  /*04c0*/  @!P0 BRA `(.L_x_9) ;  /* 0xfffffffc00708947 */ /* 0x000fea000383ffff */
[----:B------:R-:W-:-:S07]  /*04d0*/  IMAD.MOV.U32 R9, RZ, RZ, 0x1 ;  /* 0x00000001ff097424 */ /* 0x000fce00078e00ff */
.L_x_5:
[----:B------:R-:W-:Y:S05]  /*04e0*/  BSYNC.RECONVERGENT B0 ;  /* 0x0000000000007941 */ /* 0x000fea0003800200 */
.L_x_4:
[----:B------:R-:W0:Y:S02]  /*04f0*/  LDCU.64 UR6, c[0x0][0x380] ;  /* 0x00007000ff0677ac */ /* 0x000e240008000a00 */
[----:B0-----:R-:W-:-:S04]  /*0500*/  LEA R2, P0, R4, UR6, 0x2 ;  /* 0x0000000604027c11 */ /* 0x001fc8000f8010ff */
[----:B------:R-:W-:-:S05]  /*0510*/  LEA.HI.X R3, R4, UR7, RZ, 0x2, P0 ;  /* 0x0000000704037c11 */ /* 0x000fca00080f14ff */
[----:B------:R-:W-:Y:S01]  /*0520*/  STG.E desc[UR4][R2.64], R9 ;  /* 0x0000000902007986 */ /* 0x000fe2000c101904 */
[----:B------:R-:W-:Y:S05]  /*0530*/  EXIT ;  /* 0x000000000000794d */ /* 0x000fea0003800000 */
        .weak           $__internal_0_$__cuda_sm20_rem_u64
        .type           $__internal_0_$__cuda_sm20_rem_u64,@function
        .size           $__internal_0_$__cuda_sm20_rem_u64,($__internal_1_$__cuda_sm20_sqrt_rn_f32_slowpath - $__internal_0_$__cuda_sm20_rem_u64)
$__internal_0_$__cuda_sm20_rem_u64:
[----:B------:R-:W-:Y:S01]  /*0540*/  IMAD.MOV.U32 R14, RZ, RZ, R7 ;  /* 0x000000ffff0e7224 */ /* 0x000fe200078e0007 */
[----:B------:R-:W-:-:S04]  /*0550*/  MOV R15, R8 ;  /* 0x00000008000f7202 */ /* 0x000fc80000000f00 */
[----:B------:R-:W0:Y:S08]  /*0560*/  I2F.U64.RP R9, R14 ;  /* 0x0000000e00097312 */ /* 0x000e300000309000 */
[----:B0-----:R-:W0:Y:S02]  /*0570*/  MUFU.RCP R9, R9 ;  /* 0x0000000900097308 */ /* 0x001e240000001000 */
[----:B0-----:R-:W-:-:S06]  /*0580*/  VIADD R10, R9, 0x1ffffffe ;  /* 0x1ffffffe090a7836 */ /* 0x001fcc0000000000 */
[----:B------:R-:W0:Y:S02]  /*0590*/  F2I.U64.TRUNC R10, R10 ;  /* 0x0000000a000a7311 */ /* 0x000e24000020d800 */
[----:B0-----:R-:W-:-:S04]  /*05a0*/  IMAD.WIDE.U32 R12, R10, R7, RZ ;  /* 0x000000070a0c7225 */ /* 0x001fc800078e00ff */
[----:B------:R-:W-:Y:S01]  /*05b0*/  IMAD R13, R10, R8, R13 ;  /* 0x000000080a0d7224 */ /* 0x000fe200078e020d */
[----:B------:R-:W-:-:S03]  /*05c0*/  IADD3 R17, P0, PT, RZ, -R12, RZ ;  /* 0x8000000cff117210 */ /* 0x000fc60007f1e0ff */
[----:B------:R-:W-:Y:S02]  /*05d0*/  IMAD R13, R11, R7, R13 ;  /* 0x000000070b0d7224 */ /* 0x000fe400078e020d */
[----:B------:R-:W-:-:S04]  /*05e0*/  IMAD.HI.U32 R12, R10, R17, RZ ;  /* 0x000000110a0c7227 */ /* 0x000fc800078e00ff */
[----:B------:R-:W-:Y:S01]  /*05f0*/  IMAD.X R19, RZ, RZ, ~R13, P0 ;  /* 0x000000ffff137224 */ /* 0x000fe200000e0e0d */
[----:B------:R-:W-:-:S03]  /*0600*/  MOV R13, R10 ;  /* 0x0000000a000d7202 */ /* 0x000fc60000000f00 */
[-C--:B------:R-:W-:Y:S02]  /*0610*/  IMAD R15, R11, R19.reuse, RZ ;  /* 0x000000130b0f7224 */ /* 0x080fe400078e02ff */
[----:B------:R-:W-:-:S04]  /*0620*/  IMAD.WIDE.U32 R12, P0, R10, R19, R12 ;  /* 0x000000130a0c7225 */ /* 0x000fc8000780000c */
[----:B------:R-:W-:-:S04]  /*0630*/  IMAD.HI.U32 R9, R11, R19, RZ ;  /* 0x000000130b097227 */ /* 0x000fc800078e00ff */
[----:B------:R-:W-:-:S04]  /*0640*/  IMAD.HI.U32 R12, P1, R11, R17, R12 ;  /* 0x000000110b0c7227 */ /* 0x000fc8000782000c */
[----:B------:R-:W-:Y:S01]  /*0650*/  IMAD.X R9, R9, 0x1, R11, P0 ;  /* 0x0000000109097824 */ /* 0x000fe200000e060b */
[----:B------:R-:W-:-:S04]  /*0660*/  IADD3 R13, P2, PT, R15, R12, RZ ;  /* 0x0000000c0f0d7210 */ /* 0x000fc80007f5e0ff */
[----:B------:R-:W-:Y:S01]  /*0670*/  IADD3.X R9, PT, PT, RZ, RZ, R9, P2, P1 ;  /* 0x000000ffff097210 */ /* 0x000fe200017e2409 */
[----:B------:R-:W-:-:S04]  /*0680*/  IMAD.WIDE.U32 R10, R13, R7, RZ ;  /* 0x000000070d0a7225 */ /* 0x000fc800078e00ff */
[----:B------:R-:W-:Y:S01]  /*0690*/  IMAD R12, R13, R8, R11 ;  /* 0x000000080d0c7224 */ /* 0x000fe200078e020b */
[----:B------:R-:W-:-:S03]  /*06a0*/  IADD3 R11, P0, PT, RZ, -R10, RZ ;  /* 0x8000000aff0b7210 */ /* 0x000fc60007f1e0ff */
[----:B------:R-:W-:Y:S02]  /*06b0*/  IMAD R10, R9, R7, R12 ;  /* 0x00000007090a7224 */ /* 0x000fe400078e020c */
[----:B------:R-:W-:-:S03]  /*06c0*/  IMAD.HI.U32 R12, R13, R11, RZ ;  /* 0x0000000b0d0c7227 */ /* 0x000fc600078e00ff */
[----:B------:R-:W-:-:S05]  /*06d0*/  IADD3.X R10, PT, PT, RZ, ~R10, RZ, P0, !PT ;  /* 0x8000000aff0a7210 */ /* 0x000fca00007fe4ff */
[----:B------:R-:W-:-:S04]  /*06e0*/  IMAD.WIDE.U32 R12, P0, R13, R10, R12 ;  /* 0x0000000a0d0c7225 */ /* 0x000fc8000780000c */
[C---:B------:R-:W-:Y:S02]  /*06f0*/  IMAD R14, R9.reuse, R10, RZ ;  /* 0x0000000a090e7224 */ /* 0x040fe400078e02ff */
[----:B------:R-:W-:-:S04]  /*0700*/  IMAD.HI.U32 R13, P1, R9, R11, R12 ;  /* 0x0000000b090d7227 */ /* 0x000fc8000782000c */
[----:B------:R-:W-:Y:S02]  /*0710*/  HFMA2 R11, -RZ, RZ, 0, 0 ;  /* 0x00000000ff0b7431 */ /* 0x000fe400000001ff */
[----:B------:R-:W-:Y:S01]  /*0720*/  IMAD.HI.U32 R10, R9, R10, RZ ;  /* 0x0000000a090a7227 */ /* 0x000fe200078e00ff */
[----:B------:R-:W-:-:S03]  /*0730*/  IADD3 R13, P2, PT, R14, R13, RZ ;  /* 0x0000000d0e0d7210 */ /* 0x000fc60007f5e0ff */
[----:B------:R-:W-:Y:S02]  /*0740*/  IMAD.X R9, R10, 0x1, R9, P0 ;  /* 0x000000010a097824 */ /* 0x000fe400000e0609 */
[----:B------:R-:W-:-:S03]  /*0750*/  IMAD.HI.U32 R10, R13, R2, RZ ;  /* 0x000000020d0a7227 */ /* 0x000fc600078e00ff */
[----:B------:R-:W-:Y:S01]  /*0760*/  IADD3.X R9, PT, PT, RZ, RZ, R9, P2, P1 ;  /* 0x000000ffff097210 */ /* 0x000fe200017e2409 */
[----:B------:R-:W-:-:S04]  /*0770*/  IMAD.WIDE.U32 R10, R13, R3, R10 ;  /* 0x000000030d0a7225 */ /* 0x000fc800078e000a */
[C---:B------:R-:W-:Y:S02]  /*0780*/  IMAD R13, R9.reuse, R3, RZ ;  /* 0x00000003090d7224 */ /* 0x040fe400078e02ff */
[----:B------:R-:W-:-:S04]  /*0790*/  IMAD.HI.U32 R10, P0, R9, R2, R10 ;  /* 0x00000002090a7227 */ /* 0x000fc8000780000a */
[----:B------:R-:W-:Y:S01]  /*07a0*/  IMAD.HI.U32 R9, R9, R3, RZ ;  /* 0x0000000309097227 */ /* 0x000fe200078e00ff */
[----:B------:R-:W-:-:S03]  /*07b0*/  IADD3 R13, P1, PT, R13, R10, RZ ;  /* 0x0000000a0d0d7210 */ /* 0x000fc60007f3e0ff */
[----:B------:R-:W-:Y:S02]  /*07c0*/  IMAD.X R9, RZ, RZ, R9, P0 ;  /* 0x000000ffff097224 */ /* 0x000fe400000e0609 */
[----:B------:R-:W-:-:S03]  /*07d0*/  IMAD.WIDE.U32 R10, R13, R7, RZ ;  /* 0x000000070d0a7225 */ /* 0x000fc600078e00ff */
[----:B------:R-:W-:Y:S01]  /*07e0*/  IADD3.X R12, PT, PT, RZ, R9, RZ, P1, !PT ;  /* 0x00000009ff0c7210 */ /* 0x000fe20000ffe4ff */
[----:B------:R-:W-:Y:S01]  /*07f0*/  IMAD R13, R13, R8, R11 ;  /* 0x000000080d0d7224 */ /* 0x000fe200078e020b */
[----:B------:R-:W-:-:S03]  /*0800*/  IADD3 R14, P1, PT, -R10, R2, RZ ;  /* 0x000000020a0e7210 */ /* 0x000fc60007f3e1ff */
[-C--:B------:R-:W-:Y:S01]  /*0810*/  IMAD R13, R12, R7.reuse, R13 ;  /* 0x000000070c0d7224 */ /* 0x080fe200078e020d */
[----:B------:R-:W-:-:S03]  /*0820*/  ISETP.GE.U32.AND P0, PT, R14, R7, PT ;  /* 0x000000070e00720c */ /* 0x000fc60003f06070 */
[----:B------:R-:W-:Y:S01]  /*0830*/  IMAD.X R13, R3, 0x1, ~R13, P1 ;  /* 0x00000001030d7824 */ /* 0x000fe200008e0e0d */
[----:B------:R-:W-:-:S04]  /*0840*/  IADD3 R10, P1, PT, -R7, R14, RZ ;  /* 0x0000000e070a7210 */ /* 0x000fc80007f3e1ff */
[----:B------:R-:W-:Y:S02]  /*0850*/  ISETP.GE.U32.AND.EX P0, PT, R13, R8, PT, P0 ;  /* 0x000000080d00720c */ /* 0x000fe40003f06100 */
[-C--:B------:R-:W-:Y:S02]  /*0860*/  IADD3.X R11, PT, PT, ~R8, R13.reuse, RZ, P1, !PT ;  /* 0x0000000d080b7210 */ /* 0x080fe40000ffe5ff */
[----:B------:R-:W-:Y:S02]  /*0870*/  SEL R10, R10, R14, P0 ;  /* 0x0000000e0a0a7207 */ /* 0x000fe40000000000 */
[----:B------:R-:W-:Y:S02]  /*0880*/  SEL R11, R11, R13, P0 ;  /* 0x0000000d0b0b7207 */ /* 0x000fe40000000000 */
[----:B------:R-:W-:Y:S02]  /*0890*/  IADD3 R9, P2, PT, -R7, R10, RZ ;  /* 0x0000000a07097210 */ /* 0x000fe40007f5e1ff */
[----:B------:R-:W-:-:S02]  /*08a0*/  ISETP.GE.U32.AND P0, PT, R10, R7, PT ;  /* 0x000000070a00720c */ /* 0x000fc40003f06070 */
[----:B------:R-:W-:Y:S01]  /*08b0*/  ISETP.NE.U32.AND P1, PT, R7, RZ, PT ;  /* 0x000000ff0700720c */ /* 0x000fe20003f25070 */
[C---:B------:R-:W-:Y:S01]  /*08c0*/  IMAD.X R12, R11.reuse, 0x1, ~R8, P2 ;  /* 0x000000010b0c7824 */ /* 0x040fe200010e0e08 */
[----:B------:R-:W-:Y:S02]  /*08d0*/  ISETP.GE.U32.AND.EX P0, PT, R11, R8, PT, P0 ;  /* 0x000000080b00720c */ /* 0x000fe40003f06100 */
[----:B------:R-:W-:Y:S02]  /*08e0*/  ISETP.NE.AND.EX P1, PT, R8, RZ, PT, P1 ;  /* 0x000000ff0800720c */ /* 0x000fe40003f25310 */
[----:B------:R-:W-:Y:S02]  /*08f0*/  SEL R9, R9, R10, P0 ;  /* 0x0000000a09097207 */ /* 0x000fe40000000000 */
[----:B------:R-:W-:Y:S01]  /*0900*/  SEL R12, R12, R11, P0 ;  /* 0x0000000b0c0c7207 */ /* 0x000fe20000000000 */
[----:B------:R-:W-:Y:S01]  /*0910*/  IMAD.MOV.U32 R11, RZ, RZ, 0x0 ;  /* 0x00000000ff0b7424 */ /* 0x000fe200078e00ff */
[----:B------:R-:W-:-:S02]  /*0920*/  MOV R10, R6 ;  /* 0x00000006000a7202 */ /* 0x000fc40000000f00 */
[----:B------:R-:W-:Y:S02]  /*0930*/  SEL R9, R9, 0xffffffff, P1 ;  /* 0xffffffff09097807 */ /* 0x000fe40000800000 */
[----:B------:R-:W-:Y:S01]  /*0940*/  SEL R12, R12, 0xffffffff, P1 ;  /* 0xffffffff0c0c7807 */ /* 0x000fe20000800000 */
[----:B------:R-:W-:Y:S06]  /*0950*/  RET.REL.NODEC R10 `(_Z11checkPrimesPii) ;  /* 0xfffffff40aa87950 */ /* 0x000fec0003c3ffff */
        .weak           $__internal_1_$__cuda_sm20_sqrt_rn_f32_slowpath
        .type           $__internal_1_$__cuda_sm20_sqrt_rn_f32_slowpath,@function
        .size           $__internal_1_$__cuda_sm20_sqrt_rn_f32_slowpath,(.L_x_13 - $__internal_1_$__cuda_sm20_sqrt_rn_f32_slowpath)
$__internal_1_$__cuda_sm20_sqrt_rn_f32_slowpath:
[----:B------:R-:W-:-:S13]  /*0960*/  LOP3.LUT P0, RZ, R0, 0x7fffffff, RZ, 0xc0, !PT ;  /* 0x7fffffff00ff7812 */ /* 0x000fda000780c0ff */
[----:B------:R-:W-:Y:S01]  /*0970*/  @!P0 MOV R5, R0 ;  /* 0x0000000000058202 */ /* 0x000fe20000000f00 */
[----:B------:R-:W-:Y:S06]  /*0980*/  @!P0 BRA `(.L_x_10) ;  /* 0x0000000000408947 */ /* 0x000fec0003800000 */
[----:B------:R-:W-:-:S13]  /*0990*/  FSETP.GEU.FTZ.AND P0, PT, R0, RZ, PT ;  /* 0x000000ff0000720b */ /* 0x000fda0003f1e000 */
[----:B------:R-:W-:Y:S01]  /*09a0*/  @!P0 IMAD.MOV.U32 R5, RZ, RZ, 0x7fffffff ;  /* 0x7fffffffff058424 */ /* 0x000fe200078e00ff */
[----:B------:R-:W-:Y:S06]  /*09b0*/  @!P0 BRA `(.L_x_10) ;  /* 0x0000000000348947 */ /* 0x000fec0003800000 */
[----:B------:R-:W-:-:S13]  /*09c0*/  FSETP.GTU.FTZ.AND P0, PT, |R0|, +INF , PT ;  /* 0x7f8000000000780b */ /* 0x000fda0003f1c200 */
[----:B------:R-:W-:Y:S01]  /*09d0*/  @P0 FADD.FTZ R5, R0, 1 ;  /* 0x3f80000000050421 */ /* 0x000fe20000010000 */
[----:B------:R-:W-:Y:S06]  /*09e0*/  @P0 BRA `(.L_x_10) ;  /* 0x0000000000280947 */ /* 0x000fec0003800000 */
[----:B------:R-:W-:-:S13]  /*09f0*/  FSETP.NEU.FTZ.AND P0, PT, |R0|, +INF , PT ;  /* 0x7f8000000000780b */ /* 0x000fda0003f1d200 */
[----:B------:R-:W-:-:S04]  /*0a00*/  @P0 FFMA R6, R0, 1.84467440737095516160e+19, RZ ;  /* 0x5f80000000060823 */ /* 0x000fc800000000ff */
[----:B------:R-:W0:Y:S02]  /*0a10*/  @P0 MUFU.RSQ R5, R6 ;  /* 0x0000000600050308 */ /* 0x000e240000001400 */
[----:B0-----:R-:W-:Y:S01]  /*0a20*/  @P0 FMUL.FTZ R7, R6, R5 ;  /* 0x0000000506070220 */ /* 0x001fe20000410000 */
[----:B------:R-:W-:Y:S01]  /*0a30*/  @P0 FMUL.FTZ R9, R5, 0.5 ;  /* 0x3f00000005090820 */ /* 0x000fe20000410000 */
[----:B------:R-:W-:Y:S02]  /*0a40*/  @!P0 MOV R5, R0 ;  /* 0x0000000000058202 */ /* 0x000fe40000000f00 */
[----:B------:R-:W-:-:S04]  /*0a50*/  @P0 FADD.FTZ R8, -R7, -RZ ;  /* 0x800000ff07080221 */ /* 0x000fc80000010100 */
[----:B------:R-:W-:-:S04]  /*0a60*/  @P0 FFMA R8, R7, R8, R6 ;  /* 0x0000000807080223 */ /* 0x000fc80000000006 */
[----:B------:R-:W-:-:S04]  /*0a70*/  @P0 FFMA R8, R8, R9, R7 ;  /* 0x0000000908080223 */ /* 0x000fc80000000007 */
[----:B------:R-:W-:-:S07]  /*0a80*/  @P0 FMUL.FTZ R5, R8, 2.3283064365386962891e-10 ;  /* 0x2f80000008050820 */ /* 0x000fce0000410000 */
.L_x_10:
[----:B------:R-:W-:Y:S02]  /*0a90*/  HFMA2 R7, -RZ, RZ, 0, 0 ;  /* 0x00000000ff077431 */ /* 0x000fe400000001ff */
[----:B------:R-:W-:-:S04]  /*0aa0*/  IMAD.MOV.U32 R6, RZ, RZ, R10 ;  /* 0x000000ffff067224 */ /* 0x000fc800078e000a */
[----:B------:R-:W-:Y:S05]  /*0ab0*/  RET.REL.NODEC R6 `(_Z11checkPrimesPii) ;  /* 0xfffffff406507950 */ /* 0x000fea0003c3ffff */
.L_x_11:
[----:B------:R-:W-:-:S00]  /*0ac0*/  BRA `(.L_x_11) ;  /* 0xfffffffc00fc7947 */ /* 0x000fc0000383ffff */
[----:B------:R-:W-:-:S00]  /*0ad0*/  NOP ;  /* 0x0000000000007918 */ /* 0x000fc00000000000 */
        /* <DEDUP_REMOVED lines=10> */
.L_x_13:


//--------------------- .nv.shared.reserved.0     --------------------------
	.section	.nv.shared.reserved.0,"aw",@nobits
	.weak		__nv_reservedSMEM_offset_0_alias
	.size		__nv_reservedSMEM_offset_0_alias, 0, 64
	.other		__nv_reservedSMEM_offset_0_alias,@"STO_CUDA_RESERVED_SHARED STV_DEFAULT"
__nv_reservedSMEM_offset_0_alias:
	.zero		0
	.zero		64


//--------------------- .nv.constant0._Z11checkPrimesPii --------------------------
	.section	.nv.constant0._Z11checkPrimesPii,"a",@progbits
	.sectionflags	@""
	.align	4
.nv.constant0._Z11checkPrimesPii:
	.zero		908


//--------------------- SYMBOLS --------------------------

	.type		.nv.reservedSmem.offset0,@object
	.size		.nv.reservedSmem.offset0,0x4
